//
// Generated by NVIDIA NVVM Compiler
//
// Compiler Build ID: CL-36424714
// Cuda compilation tools, release 13.0, V13.0.88
// Based on NVVM 20.0.0
//

.version 9.0
.target sm_100
.address_size 64

	// .globl	_Z5nadjiP8kruznica
// _ZZ5nadjiP8kruznicaE2sh has been demoted
// _ZZ8sortirajP8kruznicaE2sh has been demoted

.visible .entry _Z5nadjiP8kruznica(
	.param .u64 .ptr .align 1 _Z5nadjiP8kruznica_param_0
)
{
	.reg .pred 	%p<6>;
	.reg .b32 	%r<31>;
	.reg .b64 	%rd<6>;
	.reg .b64 	%fd<5>;
	// demoted variable
	.shared .align 8 .b8 _ZZ5nadjiP8kruznicaE2sh[3072];
	ld.param.u64 	%rd3, [_Z5nadjiP8kruznica_param_0];
	cvta.to.global.u64 	%rd1, %rd3;
	mov.u32 	%r30, %ntid.x;
	mov.u32 	%r7, %ctaid.x;
	mov.u32 	%r2, %tid.x;
	mad.lo.s32 	%r8, %r30, %r7, %r2;
	mov.u32 	%r9, _ZZ5nadjiP8kruznicaE2sh;
	mad.lo.s32 	%r3, %r2, 24, %r9;
	mul.wide.s32 	%rd4, %r8, 24;
	add.s64 	%rd5, %rd1, %rd4;
	ld.global.v2.u32 	{%r10, %r11}, [%rd5];
	.pragma "used_bytes_mask 15";
	ld.global.v2.u32 	{%r12, %r13}, [%rd5+8];
	ld.global.v2.u32 	{%r14, %r15}, [%rd5+16];
	st.shared.v2.u32 	[%r3], {%r10, %r11};
	st.shared.v2.u32 	[%r3+8], {%r12, %r13};
	st.shared.v2.u32 	[%r3+16], {%r14, %r15};
	bar.sync 	0;
	setp.lt.u32 	%p1, %r30, 2;
	@%p1 bra 	$L__BB0_6;
$L__BB0_1:
	shr.u32 	%r5, %r30, 1;
	setp.ge.u32 	%p2, %r2, %r5;
	@%p2 bra 	$L__BB0_5;
	ld.shared.u32 	%r16, [%r3+8];
	mul.lo.s32 	%r17, %r16, %r16;
	cvt.rn.f64.u32 	%fd1, %r17;
	mul.f64 	%fd2, %fd1, 0d40091EB851EB851F;
	st.shared.f64 	[%r3+16], %fd2;
	mad.lo.s32 	%r6, %r5, 24, %r3;
	ld.shared.u32 	%r18, [%r6+8];
	mul.lo.s32 	%r19, %r18, %r18;
	cvt.rn.f64.u32 	%fd3, %r19;
	mul.f64 	%fd4, %fd3, 0d40091EB851EB851F;
	st.shared.f64 	[%r6+16], %fd4;
	setp.leu.f64 	%p3, %fd4, %fd2;
	mov.b64 	%rd2, %fd4;
	@%p3 bra 	$L__BB0_4;
	ld.shared.v2.u32 	{%r20, %r21}, [%r6];
	.pragma "used_bytes_mask 15";
	ld.shared.v2.u32 	{%r22, %r23}, [%r6+8];
	st.shared.v2.u32 	[%r3], {%r20, %r21};
	st.shared.v2.u32 	[%r3+8], {%r22, %r23};
	st.shared.u64 	[%r3+16], %rd2;
$L__BB0_4:
	bar.sync 	0;
$L__BB0_5:
	setp.gt.u32 	%p4, %r30, 3;
	mov.u32 	%r30, %r5;
	@%p4 bra 	$L__BB0_1;
$L__BB0_6:
	setp.ne.s32 	%p5, %r2, 0;
	@%p5 bra 	$L__BB0_8;
	ld.shared.v2.u32 	{%r24, %r25}, [_ZZ5nadjiP8kruznicaE2sh];
	.pragma "used_bytes_mask 15";
	ld.shared.v2.u32 	{%r26, %r27}, [_ZZ5nadjiP8kruznicaE2sh+8];
	ld.shared.v2.u32 	{%r28, %r29}, [_ZZ5nadjiP8kruznicaE2sh+16];
	st.global.v2.u32 	[%rd1], {%r24, %r25};
	st.global.v2.u32 	[%rd1+8], {%r26, %r27};
	st.global.v2.u32 	[%rd1+16], {%r28, %r29};
$L__BB0_8:
	ret;

}
	// .globl	_Z8sortirajP8kruznica
.visible .entry _Z8sortirajP8kruznica(
	.param .u64 .ptr .align 1 _Z8sortirajP8kruznica_param_0
)
{
	.reg .pred 	%p<4>;
	.reg .b32 	%r<26>;
	.reg .b64 	%rd<6>;
	.reg .b64 	%fd<3>;
	// demoted variable
	.shared .align 8 .b8 _ZZ8sortirajP8kruznicaE2sh[3072];
	ld.param.u64 	%rd3, [_Z8sortirajP8kruznica_param_0];
	cvta.to.global.u64 	%rd1, %rd3;
	mov.u32 	%r1, %tid.x;
	mov.u32 	%r8, _ZZ8sortirajP8kruznicaE2sh;
	mad.lo.s32 	%r2, %r1, 24, %r8;
	mul.wide.u32 	%rd4, %r1, 24;
	add.s64 	%rd5, %rd1, %rd4;
	ld.global.v2.u32 	{%r9, %r10}, [%rd5];
	.pragma "used_bytes_mask 15";
	ld.global.v2.u32 	{%r11, %r12}, [%rd5+8];
	ld.global.v2.u32 	{%r13, %r14}, [%rd5+16];
	st.shared.v2.u32 	[%r2], {%r9, %r10};
	st.shared.v2.u32 	[%r2+8], {%r11, %r12};
	add.s32 	%r3, %r2, 16;
	st.shared.v2.u32 	[%r2+16], {%r13, %r14};
	bar.sync 	0;
	mov.u32 	%r25, %ntid.x;
$L__BB1_1:
	mad.lo.s32 	%r6, %r25, 24, %r3;
	ld.shared.f64 	%fd1, [%r6];
	ld.shared.f64 	%fd2, [%r3];
	setp.leu.f64 	%p1, %fd1, %fd2;
	mov.b64 	%rd2, %fd1;
	@%p1 bra 	$L__BB1_3;
	ld.shared.v2.u32 	{%r15, %r16}, [%r6+-16];
	.pragma "used_bytes_mask 15";
	ld.shared.v2.u32 	{%r17, %r18}, [%r6+-8];
	st.shared.v2.u32 	[%r2], {%r15, %r16};
	st.shared.v2.u32 	[%r2+8], {%r17, %r18};
	st.shared.u64 	[%r2+16], %rd2;
$L__BB1_3:
	bar.sync 	0;
	shr.u32 	%r7, %r25, 1;
	setp.gt.u32 	%p2, %r25, 1;
	mov.u32 	%r25, %r7;
	@%p2 bra 	$L__BB1_1;
	setp.ne.s32 	%p3, %r1, 0;
	@%p3 bra 	$L__BB1_6;
	ld.shared.v2.u32 	{%r19, %r20}, [_ZZ8sortirajP8kruznicaE2sh];
	.pragma "used_bytes_mask 15";
	ld.shared.v2.u32 	{%r21, %r22}, [_ZZ8sortirajP8kruznicaE2sh+8];
	ld.shared.v2.u32 	{%r23, %r24}, [_ZZ8sortirajP8kruznicaE2sh+16];
	st.global.v2.u32 	[%rd1], {%r19, %r20};
	st.global.v2.u32 	[%rd1+8], {%r21, %r22};
	st.global.v2.u32 	[%rd1+16], {%r23, %r24};
$L__BB1_6:
	ret;

}


// ===== COMPILED SASS (sm_100) =====

	.target	sm_100

	.elftype	@"ET_EXEC"


//--------------------- .note.nv.tkinfo           --------------------------
	.section	.note.nv.tkinfo,"",@"SHT_NOTE"
	.sectionflags	@"SHF_NOTE_NV_TKINFO"
	.tkinfo
        /*0018*/ 	.word	0x00000002
        /*0030*/ 	.string	""
        /*0030*/ 	.string	"ptxas"
        /*0030*/ 	.string	"Cuda compilation tools, release 13.0, V13.0.88"
        /*0030*/ 	.string	"Build cuda_13.0.r13.0/compiler.36424714_0"
        /*0030*/ 	.string	"-arch sm_100 -m 64 "



//--------------------- .note.nv.cuinfo           --------------------------
	.section	.note.nv.cuinfo,"",@"SHT_NOTE"
	.sectionflags	@"SHF_NOTE_NV_CUINFO"
        /*0018*/ 	.short	0x0002
        /*001a*/ 	.short	0x0064
        /*001c*/ 	.short	0x0082
	.zero		2


//--------------------- .nv.info                  --------------------------
	.section	.nv.info,"",@"SHT_CUDA_INFO"
	.align	4


	//----- nvinfo : EIATTR_REGCOUNT
	.align		4
        /*0000*/ 	.byte	0x04, 0x2f
        /*0002*/ 	.short	(.L_1 - .L_0)
	.align		4
.L_0:
        /*0004*/ 	.word	index@(_Z5nadjiP8kruznica)
        /*0008*/ 	.word	0x00000012


	//----- nvinfo : EIATTR_FRAME_SIZE
	.align		4
.L_1:
        /*000c*/ 	.byte	0x04, 0x11
        /*000e*/ 	.short	(.L_3 - .L_2)
	.align		4
.L_2:
        /*0010*/ 	.word	index@(_Z5nadjiP8kruznica)
        /*0014*/ 	.word	0x00000000


	//----- nvinfo : EIATTR_REGCOUNT
	.align		4
.L_3:
        /*0018*/ 	.byte	0x04, 0x2f
        /*001a*/ 	.short	(.L_5 - .L_4)
	.align		4
.L_4:
        /*001c*/ 	.word	index@(_Z8sortirajP8kruznica)
        /*0020*/ 	.word	0x00000010


	//----- nvinfo : EIATTR_FRAME_SIZE
	.align		4
.L_5:
        /*0024*/ 	.byte	0x04, 0x11
        /*0026*/ 	.short	(.L_7 - .L_6)
	.align		4
.L_6:
        /*0028*/ 	.word	index@(_Z8sortirajP8kruznica)
        /*002c*/ 	.word	0x00000000


	//----- nvinfo : EIATTR_MIN_STACK_SIZE
	.align		4
.L_7:
        /*0030*/ 	.byte	0x04, 0x12
        /*0032*/ 	.short	(.L_9 - .L_8)
	.align		4
.L_8:
        /*0034*/ 	.word	index@(_Z8sortirajP8kruznica)
        /*0038*/ 	.word	0x00000000


	//----- nvinfo : EIATTR_MIN_STACK_SIZE
	.align		4
.L_9:
        /*003c*/ 	.byte	0x04, 0x12
        /*003e*/ 	.short	(.L_11 - .L_10)
	.align		4
.L_10:
        /*0040*/ 	.word	index@(_Z5nadjiP8kruznica)
        /*0044*/ 	.word	0x00000000
.L_11:


//--------------------- .nv.compat                --------------------------
	.section	.nv.compat,"",@"SHT_CUDA_COMPAT_INFO"
	.align	4
        /*0000*/ 	.byte	0x02, 0x09, 0x00, 0x00, 0x02, 0x02, 0x01, 0x00, 0x02, 0x05, 0x05, 0x00, 0x03, 0x07, 0x01, 0x01
        /*0010*/ 	.byte	0x02, 0x03, 0x00, 0x00, 0x02, 0x06, 0x01, 0x00, 0x04, 0x0b, 0x08, 0x00, 0x01, 0x00, 0x00, 0x00
        /*0020*/ 	.byte	0x00, 0x00, 0x00, 0x00


//--------------------- .nv.info._Z8sortirajP8kruznica --------------------------
	.section	.nv.info._Z8sortirajP8kruznica,"",@"SHT_CUDA_INFO"
	.sectionflags	@""
	.align	4


	//----- nvinfo : EIATTR_CUDA_API_VERSION
	.align		4
        /*0000*/ 	.byte	0x04, 0x37
        /*0002*/ 	.short	(.L_13 - .L_12)
.L_12:
        /*0004*/ 	.word	0x00000082


	//----- nvinfo : EIATTR_KPARAM_INFO
	.align		4
.L_13:
        /*0008*/ 	.byte	0x04, 0x17
        /*000a*/ 	.short	(.L_15 - .L_14)
.L_14:
        /*000c*/ 	.word	0x00000000
        /*0010*/ 	.short	0x0000
        /*0012*/ 	.short	0x0000
        /*0014*/ 	.byte	0x00, 0xf5, 0x21, 0x00


	//----- nvinfo : EIATTR_SPARSE_MMA_MASK
	.align		4
.L_15:
        /*0018*/ 	.byte	0x03, 0x50
        /*001a*/ 	.short	0x0000


	//----- nvinfo : EIATTR_MAXREG_COUNT
	.align		4
        /*001c*/ 	.byte	0x03, 0x1b
        /*001e*/ 	.short	0x00ff


	//----- nvinfo : EIATTR_NUM_BARRIERS
	.align		4
        /*0020*/ 	.byte	0x02, 0x4c
        /*0022*/ 	.byte	0x01
	.zero		1


	//----- nvinfo : EIATTR_MERCURY_ISA_VERSION
	.align		4
        /*0024*/ 	.byte	0x03, 0x5f
        /*0026*/ 	.short	0x0101


	//----- nvinfo : EIATTR_UNUSED_LOAD_BYTE_OFFSET
	.align		4
        /*0028*/ 	.byte	0x04, 0x44
        /*002a*/ 	.short	(.L_17 - .L_16)


	//   ....[0]....
.L_16:
        /*002c*/ 	.word	0x00000060
        /*0030*/ 	.word	0x0000000f


	//   ....[1]....
        /*0034*/ 	.word	0x00000190
        /*0038*/ 	.word	0x0000000f


	//----- nvinfo : EIATTR_VRC_CTA_INIT_COUNT
	.align		4
.L_17:
        /*003c*/ 	.byte	0x02, 0x4a
	.zero		1
	.zero		1


	//----- nvinfo : EIATTR_EXIT_INSTR_OFFSETS
	.align		4
        /*0040*/ 	.byte	0x04, 0x1c
        /*0042*/ 	.short	(.L_19 - .L_18)


	//   ....[0]....
.L_18:
        /*0044*/ 	.word	0x00000220


	//   ....[1]....
        /*0048*/ 	.word	0x000002c0


	//----- nvinfo : EIATTR_CBANK_PARAM_SIZE
	.align		4
.L_19:
        /*004c*/ 	.byte	0x03, 0x19
        /*004e*/ 	.short	0x0008


	//----- nvinfo : EIATTR_PARAM_CBANK
	.align		4
        /*0050*/ 	.byte	0x04, 0x0a
        /*0052*/ 	.short	(.L_21 - .L_20)
	.align		4
.L_20:
        /*0054*/ 	.word	index@(.nv.constant0._Z8sortirajP8kruznica)
        /*0058*/ 	.short	0x0380
        /*005a*/ 	.short	0x0008


	//----- nvinfo : EIATTR_SW_WAR
	.align		4
.L_21:
        /*005c*/ 	.byte	0x04, 0x36
        /*005e*/ 	.short	(.L_23 - .L_22)
.L_22:
        /*0060*/ 	.word	0x00000008
.L_23:


//--------------------- .nv.info._Z5nadjiP8kruznica --------------------------
	.section	.nv.info._Z5nadjiP8kruznica,"",@"SHT_CUDA_INFO"
	.sectionflags	@""
	.align	4


	//----- nvinfo : EIATTR_CUDA_API_VERSION
	.align		4
        /*0000*/ 	.byte	0x04, 0x37
        /*0002*/ 	.short	(.L_25 - .L_24)
.L_24:
        /*0004*/ 	.word	0x00000082


	//----- nvinfo : EIATTR_KPARAM_INFO
	.align		4
.L_25:
        /*0008*/ 	.byte	0x04, 0x17
        /*000a*/ 	.short	(.L_27 - .L_26)
.L_26:
        /*000c*/ 	.word	0x00000000
        /*0010*/ 	.short	0x0000
        /*0012*/ 	.short	0x0000
        /*0014*/ 	.byte	0x00, 0xf5, 0x21, 0x00


	//----- nvinfo : EIATTR_SPARSE_MMA_MASK
	.align		4
.L_27:
        /*0018*/ 	.byte	0x03, 0x50
        /*001a*/ 	.short	0x0000


	//----- nvinfo : EIATTR_MAXREG_COUNT
	.align		4
        /*001c*/ 	.byte	0x03, 0x1b
        /*001e*/ 	.short	0x00ff


	//----- nvinfo : EIATTR_NUM_BARRIERS
	.align		4
        /*0020*/ 	.byte	0x02, 0x4c
        /*0022*/ 	.byte	0x01
	.zero		1


	//----- nvinfo : EIATTR_MERCURY_ISA_VERSION
	.align		4
        /*0024*/ 	.byte	0x03, 0x5f
        /*0026*/ 	.short	0x0101


	//----- nvinfo : EIATTR_UNUSED_LOAD_BYTE_OFFSET
	.align		4
        /*0028*/ 	.byte	0x04, 0x44
        /*002a*/ 	.short	(.L_29 - .L_28)


	//   ....[0]....
.L_28:
        /*002c*/ 	.word	0x00000090
        /*0030*/ 	.word	0x0000000f


	//   ....[1]....
        /*0034*/ 	.word	0x000002b0
        /*0038*/ 	.word	0x0000000f


	//----- nvinfo : EIATTR_VRC_CTA_INIT_COUNT
	.align		4
.L_29:
        /*003c*/ 	.byte	0x02, 0x4a
	.zero		1
	.zero		1


	//----- nvinfo : EIATTR_EXIT_INSTR_OFFSETS
	.align		4
        /*0040*/ 	.byte	0x04, 0x1c
        /*0042*/ 	.short	(.L_31 - .L_30)


	//   ....[0]....
.L_30:
        /*0044*/ 	.word	0x00000340


	//   ....[1]....
        /*0048*/ 	.word	0x000003e0


	//----- nvinfo : EIATTR_CRS_STACK_SIZE
	.align		4
.L_31:
        /*004c*/ 	.byte	0x04, 0x1e
        /*004e*/ 	.short	(.L_33 - .L_32)
.L_32:
        /*0050*/ 	.word	0x00000000


	//----- nvinfo : EIATTR_CBANK_PARAM_SIZE
	.align		4
.L_33:
        /*0054*/ 	.byte	0x03, 0x19
        /*0056*/ 	.short	0x0008


	//----- nvinfo : EIATTR_PARAM_CBANK
	.align		4
        /*0058*/ 	.byte	0x04, 0x0a
        /*005a*/ 	.short	(.L_35 - .L_34)
	.align		4
.L_34:
        /*005c*/ 	.word	index@(.nv.constant0._Z5nadjiP8kruznica)
        /*0060*/ 	.short	0x0380
        /*0062*/ 	.short	0x0008


	//----- nvinfo : EIATTR_SW_WAR
	.align		4
.L_35:
        /*0064*/ 	.byte	0x04, 0x36
        /*0066*/ 	.short	(.L_37 - .L_36)
.L_36:
        /*0068*/ 	.word	0x00000008
.L_37:


//--------------------- .nv.callgraph             --------------------------
	.section	.nv.callgraph,"",@"SHT_CUDA_CALLGRAPH"
	.align	4
	.sectionentsize	8
	.align		4
        /*0000*/ 	.word	0x00000000
	.align		4
        /*0004*/ 	.word	0xffffffff
	.align		4
        /*0008*/ 	.word	0x00000000
	.align		4
        /*000c*/ 	.word	0xfffffffe
	.align		4
        /*0010*/ 	.word	0x00000000
	.align		4
        /*0014*/ 	.word	0xfffffffd
	.align		4
        /*0018*/ 	.word	0x00000000
	.align		4
        /*001c*/ 	.word	0xfffffffc


//--------------------- .text._Z8sortirajP8kruznica --------------------------
	.section	.text._Z8sortirajP8kruznica,"ax",@progbits
	.align	128
        .global         _Z8sortirajP8kruznica
        .type           _Z8sortirajP8kruznica,@function
        .size           _Z8sortirajP8kruznica,(.L_x_6 - _Z8sortirajP8kruznica)
        .other          _Z8sortirajP8kruznica,@"STO_CUDA_ENTRY STV_DEFAULT"
_Z8sortirajP8kruznica:
.text._Z8sortirajP8kruznica:
[----:B------:R-:W-:Y:S01]  /*0000*/  LDC R1, c[0x0][0x37c] ;  /* 0x0000df00ff017b82 */ /* 0x000fe20000000800 */
[----:B------:R-:W0:Y:S07]  /*0010*/  S2R R13, SR_TID.X ;  /* 0x00000000000d7919 */ /* 0x000e2e0000002100 */
[----:B------:R-:W0:Y:S01]  /*0020*/  LDC.64 R2, c[0x0][0x380] ;  /* 0x0000e000ff027b82 */ /* 0x000e220000000a00 */
[----:B------:R-:W1:Y:S01]  /*0030*/  LDCU.64 UR6, c[0x0][0x358] ;  /* 0x00006b00ff0677ac */ /* 0x000e620008000a00 */
[----:B0-----:R-:W-:-:S05]  /*0040*/  IMAD.WIDE.U32 R2, R13, 0x18, R2 ;  /* 0x000000180d027825 */ /* 0x001fca00078e0002 */
[----:B-1----:R-:W2:Y:S04]  /*0050*/  LDG.E.64 R4, desc[UR6][R2.64] ;  /* 0x0000000602047981 */ /* 0x002ea8000c1e1b00 */
[----:B------:R-:W3:Y:S04]  /*0060*/  LDG.E.64 R8, desc[UR6][R2.64+0x8] ;  /* 0x0000080602087981 */ /* 0x000ee8000c1e1b00 */
[----:B------:R-:W4:Y:S01]  /*0070*/  LDG.E.64 R10, desc[UR6][R2.64+0x10] ;  /* 0x00001006020a7981 */ /* 0x000f22000c1e1b00 */
[----:B------:R-:W-:Y:S01]  /*0080*/  MOV R0, 0x400 ;  /* 0x0000040000007802 */ /* 0x000fe20000000f00 */
[----:B------:R-:W0:Y:S01]  /*0090*/  LDCU UR4, c[0x0][0x360] ;  /* 0x00006c00ff0477ac */ /* 0x000e220008000800 */
[----:B------:R-:W1:Y:S01]  /*00a0*/  S2R R7, SR_CgaCtaId ;  /* 0x0000000000077919 */ /* 0x000e620000008800 */
[----:B0-----:R-:W-:Y:S01]  /*00b0*/  IMAD.U32 R6, RZ, RZ, UR4 ;  /* 0x00000004ff067e24 */ /* 0x001fe2000f8e00ff */
[----:B-1----:R-:W-:-:S05]  /*00c0*/  LEA R0, R7, R0, 0x18 ;  /* 0x0000000007007211 */ /* 0x002fca00078ec0ff */
[----:B------:R-:W-:-:S05]  /*00d0*/  IMAD R7, R13, 0x18, R0 ;  /* 0x000000180d077824 */ /* 0x000fca00078e0200 */
[----:B------:R-:W-:Y:S01]  /*00e0*/  IADD3 R0, PT, PT, R7, 0x10, RZ ;  /* 0x0000001007007810 */ /* 0x000fe20007ffe0ff */
[----:B--2---:R0:W-:Y:S04]  /*00f0*/  STS.64 [R7], R4 ;  /* 0x0000000407007388 */ /* 0x0041e80000000a00 */
[----:B---3--:R0:W-:Y:S04]  /*0100*/  STS.64 [R7+0x8], R8 ;  /* 0x0000080807007388 */ /* 0x0081e80000000a00 */
[----:B----4-:R0:W-:Y:S01]  /*0110*/  STS.64 [R7+0x10], R10 ;  /* 0x0000100a07007388 */ /* 0x0101e20000000a00 */
[----:B------:R-:W-:Y:S06]  /*0120*/  BAR.SYNC.DEFER_BLOCKING 0x0 ;  /* 0x0000000000007b1d */ /* 0x000fec0000010000 */
.L_x_0:
[C---:B0-----:R-:W-:Y:S01]  /*0130*/  IMAD R4, R6.reuse, 0x18, R7 ;  /* 0x0000001806047824 */ /* 0x041fe200078e0207 */
[----:B------:R-:W-:Y:S01]  /*0140*/  LDS.64 R2, [R7+0x10] ;  /* 0x0000100007027984 */ /* 0x000fe20000000a00 */
[----:B------:R-:W-:-:S04]  /*0150*/  IMAD R10, R6, 0x18, R0 ;  /* 0x00000018060a7824 */ /* 0x000fc800078e0200 */
[----:B------:R-:W0:Y:S02]  /*0160*/  LDS.64 R4, [R4+0x10] ;  /* 0x0000100004047984 */ /* 0x000e240000000a00 */
[----:B0-----:R-:W-:-:S14]  /*0170*/  DSETP.GT.AND P0, PT, R4, R2, PT ;  /* 0x000000020400722a */ /* 0x001fdc0003f04000 */
[----:B------:R-:W0:Y:S04]  /*0180*/  @P0 LDS.64 R2, [R10+-0x10] ;  /* 0xfffff0000a020984 */ /* 0x000e280000000a00 */
[----:B------:R-:W1:Y:S04]  /*0190*/  @P0 LDS.64 R8, [R10+-0x8] ;  /* 0xfffff8000a080984 */ /* 0x000e680000000a00 */
[----:B------:R2:W-:Y:S04]  /*01a0*/  @P0 STS.64 [R7+0x10], R4 ;  /* 0x0000100407000388 */ /* 0x0005e80000000a00 */
[----:B0-----:R2:W-:Y:S04]  /*01b0*/  @P0 STS.64 [R7], R2 ;  /* 0x0000000207000388 */ /* 0x0015e80000000a00 */
[----:B-1----:R2:W-:Y:S01]  /*01c0*/  @P0 STS.64 [R7+0x8], R8 ;  /* 0x0000080807000388 */ /* 0x0025e20000000a00 */
[----:B------:R-:W-:Y:S01]  /*01d0*/  BAR.SYNC.DEFER_BLOCKING 0x0 ;  /* 0x0000000000007b1d */ /* 0x000fe20000010000 */
[----:B------:R-:W-:-:S02]  /*01e0*/  ISETP.GT.U32.AND P0, PT, R6, 0x1, PT ;  /* 0x000000010600780c */ /* 0x000fc40003f04070 */
[----:B------:R-:W-:-:S11]  /*01f0*/  SHF.R.U32.HI R6, RZ, 0x1, R6 ;  /* 0x00000001ff067819 */ /* 0x000fd60000011606 */
[----:B--2---:R-:W-:Y:S05]  /*0200*/  @P0 BRA `(.L_x_0) ;  /* 0xfffffffc00c80947 */ /* 0x004fea000383ffff */
[----:B------:R-:W-:-:S13]  /*0210*/  ISETP.NE.AND P0, PT, R13, RZ, PT ;  /* 0x000000ff0d00720c */ /* 0x000fda0003f05270 */
[----:B------:R-:W-:Y:S05]  /*0220*/  @P0 EXIT ;  /* 0x000000000000094d */ /* 0x000fea0003800000 */
[----:B------:R-:W0:Y:S01]  /*0230*/  S2UR UR5, SR_CgaCtaId ;  /* 0x00000000000579c3 */ /* 0x000e220000008800 */
[----:B------:R-:W-:-:S07]  /*0240*/  UMOV UR4, 0x400 ;  /* 0x0000040000047882 */ /* 0x000fce0000000000 */
[----:B------:R-:W1:Y:S01]  /*0250*/  LDC.64 R2, c[0x0][0x380] ;  /* 0x0000e000ff027b82 */ /* 0x000e620000000a00 */
[----:B0-----:R-:W-:-:S09]  /*0260*/  ULEA UR4, UR5, UR4, 0x18 ;  /* 0x0000000405047291 */ /* 0x001fd2000f8ec0ff */
[----:B------:R-:W1:Y:S04]  /*0270*/  LDS.128 R4, [UR4] ;  /* 0x00000004ff047984 */ /* 0x000e680008000c00 */
[----:B------:R-:W0:Y:S04]  /*0280*/  LDS.64 R8, [UR4+0x10] ;  /* 0x00001004ff087984 */ /* 0x000e280008000a00 */
[----:B-1----:R-:W-:Y:S04]  /*0290*/  STG.E.64 desc[UR6][R2.64], R4 ;  /* 0x0000000402007986 */ /* 0x002fe8000c101b06 */
[----:B------:R-:W-:Y:S04]  /*02a0*/  STG.E.64 desc[UR6][R2.64+0x8], R6 ;  /* 0x0000080602007986 */ /* 0x000fe8000c101b06 */
[----:B0-----:R-:W-:Y:S01]  /*02b0*/  STG.E.64 desc[UR6][R2.64+0x10], R8 ;  /* 0x0000100802007986 */ /* 0x001fe2000c101b06 */
[----:B------:R-:W-:Y:S05]  /*02c0*/  EXIT ;  /* 0x000000000000794d */ /* 0x000fea0003800000 */
.L_x_1:
[----:B------:R-:W-:-:S00]  /*02d0*/  BRA `(.L_x_1) ;  /* 0xfffffffc00fc7947 */ /* 0x000fc0000383ffff */
[----:B------:R-:W-:-:S00]  /*02e0*/  NOP ;  /* 0x0000000000007918 */ /* 0x000fc00000000000 */
        /* <DEDUP_REMOVED lines=9> */
.L_x_6:


//--------------------- .text._Z5nadjiP8kruznica  --------------------------
	.section	.text._Z5nadjiP8kruznica,"ax",@progbits
	.align	128
        .global         _Z5nadjiP8kruznica
        .type           _Z5nadjiP8kruznica,@function
        .size           _Z5nadjiP8kruznica,(.L_x_7 - _Z5nadjiP8kruznica)
        .other          _Z5nadjiP8kruznica,@"STO_CUDA_ENTRY STV_DEFAULT"
_Z5nadjiP8kruznica:
.text._Z5nadjiP8kruznica:
[----:B------:R-:W-:Y:S01]  /*0000*/  LDC R1, c[0x0][0x37c] ;  /* 0x0000df00ff017b82 */ /* 0x000fe20000000800 */
[----:B------:R-:W0:Y:S07]  /*0010*/  S2R R5, SR_CTAID.X ;  /* 0x0000000000057919 */ /* 0x000e2e0000002500 */
[----:B------:R-:W1:Y:S01]  /*0020*/  LDC.64 R2, c[0x0][0x380] ;  /* 0x0000e000ff027b82 */ /* 0x000e620000000a00 */
[----:B------:R-:W0:Y:S01]  /*0030*/  LDCU UR4, c[0x0][0x360] ;  /* 0x00006c00ff0477ac */ /* 0x000e220008000800 */
[----:B------:R-:W0:Y:S01]  /*0040*/  S2R R0, SR_TID.X ;  /* 0x0000000000007919 */ /* 0x000e220000002100 */
[----:B------:R-:W2:Y:S01]  /*0050*/  LDCU.64 UR6, c[0x0][0x358] ;  /* 0x00006b00ff0677ac */ /* 0x000ea20008000a00 */
[----:B0-----:R-:W-:-:S04]  /*0060*/  IMAD R5, R5, UR4, R0 ;  /* 0x0000000405057c24 */ /* 0x001fc8000f8e0200 */
[----:B-1----:R-:W-:-:S05]  /*0070*/  IMAD.WIDE R2, R5, 0x18, R2 ;  /* 0x0000001805027825 */ /* 0x002fca00078e0202 */
[----:B--2---:R-:W2:Y:S04]  /*0080*/  LDG.E.64 R8, desc[UR6][R2.64] ;  /* 0x0000000602087981 */ /* 0x004ea8000c1e1b00 */
[----:B------:R-:W3:Y:S04]  /*0090*/  LDG.E.64 R10, desc[UR6][R2.64+0x8] ;  /* 0x00000806020a7981 */ /* 0x000ee8000c1e1b00 */
[----:B------:R-:W4:Y:S01]  /*00a0*/  LDG.E.64 R12, desc[UR6][R2.64+0x10] ;  /* 0x00001006020c7981 */ /* 0x000f22000c1e1b00 */
[----:B------:R-:W-:Y:S01]  /*00b0*/  MOV R4, 0x400 ;  /* 0x0000040000047802 */ /* 0x000fe20000000f00 */
[----:B------:R-:W-:Y:S01]  /*00c0*/  UISETP.GE.U32.AND UP0, UPT, UR4, 0x2, UPT ;  /* 0x000000020400788c */ /* 0x000fe2000bf06070 */
[----:B------:R-:W0:Y:S02]  /*00d0*/  S2R R5, SR_CgaCtaId ;  /* 0x0000000000057919 */ /* 0x000e240000008800 */
[----:B0-----:R-:W-:-:S05]  /*00e0*/  LEA R5, R5, R4, 0x18 ;  /* 0x0000000405057211 */ /* 0x001fca00078ec0ff */
[----:B------:R-:W-:-:S05]  /*00f0*/  IMAD R7, R0, 0x18, R5 ;  /* 0x0000001800077824 */ /* 0x000fca00078e0205 */
[----:B--2---:R0:W-:Y:S04]  /*0100*/  STS.64 [R7], R8 ;  /* 0x0000000807007388 */ /* 0x0041e80000000a00 */
[----:B---3--:R0:W-:Y:S04]  /*0110*/  STS.64 [R7+0x8], R10 ;  /* 0x0000080a07007388 */ /* 0x0081e80000000a00 */
[----:B----4-:R0:W-:Y:S01]  /*0120*/  STS.64 [R7+0x10], R12 ;  /* 0x0000100c07007388 */ /* 0x0101e20000000a00 */
[----:B------:R-:W-:Y:S06]  /*0130*/  BAR.SYNC.DEFER_BLOCKING 0x0 ;  /* 0x0000000000007b1d */ /* 0x000fec0000010000 */
[----:B------:R-:W-:Y:S05]  /*0140*/  BRA.U !UP0, `(.L_x_2) ;  /* 0x0000000108787547 */ /* 0x000fea000b800000 */
[----:B------:R-:W-:Y:S01]  /*0150*/  BSSY.RECONVERGENT B0, `(.L_x_2) ;  /* 0x000001d000007945 */ /* 0x000fe20003800200 */
[----:B------:R-:W-:-:S07]  /*0160*/  MOV R2, UR4 ;  /* 0x0000000400027c02 */ /* 0x000fce0008000f00 */
.L_x_4:
[----:B0-----:R-:W-:Y:S02]  /*0170*/  SHF.R.U32.HI R9, RZ, 0x1, R2 ;  /* 0x00000001ff097819 */ /* 0x001fe40000011602 */
[----:B------:R-:W-:Y:S02]  /*0180*/  ISETP.GT.U32.AND P0, PT, R2, 0x3, PT ;  /* 0x000000030200780c */ /* 0x000fe40003f04070 */
[----:B------:R-:W-:-:S13]  /*0190*/  ISETP.GE.U32.AND P1, PT, R0, R9, PT ;  /* 0x000000090000720c */ /* 0x000fda0003f26070 */
[----:B--2---:R-:W-:Y:S05]  /*01a0*/  @P1 BRA `(.L_x_3) ;  /* 0x0000000000541947 */ /* 0x004fea0003800000 */
[----:B------:R-:W0:Y:S01]  /*01b0*/  LDS R2, [R7+0x8] ;  /* 0x0000080007027984 */ /* 0x000e220000000800 */
[----:B------:R-:W-:Y:S01]  /*01c0*/  UMOV UR4, 0x51eb851f ;  /* 0x51eb851f00047882 */ /* 0x000fe20000000000 */
[----:B------:R-:W-:Y:S01]  /*01d0*/  UMOV UR5, 0x40091eb8 ;  /* 0x40091eb800057882 */ /* 0x000fe20000000000 */
[----:B------:R-:W-:Y:S02]  /*01e0*/  IMAD R15, R9, 0x18, R7 ;  /* 0x00000018090f7824 */ /* 0x000fe400078e0207 */
[----:B0-----:R-:W-:-:S04]  /*01f0*/  IMAD R6, R2, R2, RZ ;  /* 0x0000000202067224 */ /* 0x001fc800078e02ff */
[----:B------:R-:W0:Y:S02]  /*0200*/  I2F.F64.U32 R2, R6 ;  /* 0x0000000600027312 */ /* 0x000e240000201800 */
[----:B0-----:R-:W-:-:S07]  /*0210*/  DMUL R2, R2, UR4 ;  /* 0x0000000402027c28 */ /* 0x001fce0008000000 */
[----:B------:R-:W-:Y:S04]  /*0220*/  STS.64 [R7+0x10], R2 ;  /* 0x0000100207007388 */ /* 0x000fe80000000a00 */
[----:B------:R-:W0:Y:S02]  /*0230*/  LDS R4, [R15+0x8] ;  /* 0x000008000f047984 */ /* 0x000e240000000800 */
[----:B0-----:R-:W-:-:S04]  /*0240*/  IMAD R8, R4, R4, RZ ;  /* 0x0000000404087224 */ /* 0x001fc800078e02ff */
[----:B------:R-:W0:Y:S02]  /*0250*/  I2F.F64.U32 R4, R8 ;  /* 0x0000000800047312 */ /* 0x000e240000201800 */
[----:B0-----:R-:W-:Y:S01]  /*0260*/  DMUL R4, R4, UR4 ;  /* 0x0000000404047c28 */ /* 0x001fe20008000000 */
[----:B------:R-:W-:Y:S06]  /*0270*/  WARPSYNC.ALL ;  /* 0x0000000000007948 */ /* 0x000fec0003800000 */
[----:B------:R-:W-:Y:S01]  /*0280*/  STS.64 [R15+0x10], R4 ;  /* 0x000010040f007388 */ /* 0x000fe20000000a00 */
[----:B------:R-:W-:-:S14]  /*0290*/  DSETP.GT.AND P1, PT, R4, R2, PT ;  /* 0x000000020400722a */ /* 0x000fdc0003f24000 */
[----:B------:R-:W0:Y:S04]  /*02a0*/  @P1 LDS.64 R10, [R15] ;  /* 0x000000000f0a1984 */ /* 0x000e280000000a00 */
[----:B------:R-:W1:Y:S04]  /*02b0*/  @P1 LDS.64 R12, [R15+0x8] ;  /* 0x000008000f0c1984 */ /* 0x000e680000000a00 */
[----:B------:R2:W-:Y:S04]  /*02c0*/  @P1 STS.64 [R7+0x10], R4 ;  /* 0x0000100407001388 */ /* 0x0005e80000000a00 */
[----:B0-----:R2:W-:Y:S04]  /*02d0*/  @P1 STS.64 [R7], R10 ;  /* 0x0000000a07001388 */ /* 0x0015e80000000a00 */
[----:B-1----:R2:W-:Y:S01]  /*02e0*/  @P1 STS.64 [R7+0x8], R12 ;  /* 0x0000080c07001388 */ /* 0x0025e20000000a00 */
[----:B------:R-:W-:Y:S06]  /*02f0*/  BAR.SYNC.DEFER_BLOCKING 0x0 ;  /* 0x0000000000007b1d */ /* 0x000fec0000010000 */
.L_x_3:
[----:B------:R-:W-:Y:S01]  /*0300*/  MOV R2, R9 ;  /* 0x0000000900027202 */ /* 0x000fe20000000f00 */
[----:B------:R-:W-:Y:S06]  /*0310*/  @P0 BRA `(.L_x_4) ;  /* 0xfffffffc00940947 */ /* 0x000fec000383ffff */
[----:B------:R-:W-:Y:S05]  /*0320*/  BSYNC.RECONVERGENT B0 ;  /* 0x0000000000007941 */ /* 0x000fea0003800200 */
.L_x_2:
[----:B------:R-:W-:-:S13]  /*0330*/  ISETP.NE.AND P0, PT, R0, RZ, PT ;  /* 0x000000ff0000720c */ /* 0x000fda0003f05270 */
[----:B------:R-:W-:Y:S05]  /*0340*/  @P0 EXIT ;  /* 0x000000000000094d */ /* 0x000fea0003800000 */
[----:B------:R-:W1:Y:S01]  /*0350*/  S2UR UR5, SR_CgaCtaId ;  /* 0x00000000000579c3 */ /* 0x000e620000008800 */
[----:B------:R-:W-:-:S07]  /*0360*/  UMOV UR4, 0x400 ;  /* 0x0000040000047882 */ /* 0x000fce0000000000 */
[----:B------:R-:W3:Y:S01]  /*0370*/  LDC.64 R2, c[0x0][0x380] ;  /* 0x0000e000ff027b82 */ /* 0x000ee20000000a00 */
[----:B-1----:R-:W-:-:S09]  /*0380*/  ULEA UR4, UR5, UR4, 0x18 ;  /* 0x0000000405047291 */ /* 0x002fd2000f8ec0ff */
[----:B0-2---:R-:W3:Y:S04]  /*0390*/  LDS.128 R4, [UR4] ;  /* 0x00000004ff047984 */ /* 0x005ee80008000c00 */
[----:B------:R-:W0:Y:S04]  /*03a0*/  LDS.64 R8, [UR4+0x10] ;  /* 0x00001004ff087984 */ /* 0x000e280008000a00 */
[----:B---3--:R-:W-:Y:S04]  /*03b0*/  STG.E.64 desc[UR6][R2.64], R4 ;  /* 0x0000000402007986 */ /* 0x008fe8000c101b06 */
[----:B------:R-:W-:Y:S04]  /*03c0*/  STG.E.64 desc[UR6][R2.64+0x8], R6 ;  /* 0x0000080602007986 */ /* 0x000fe8000c101b06 */
[----:B0-----:R-:W-:Y:S01]  /*03d0*/  STG.E.64 desc[UR6][R2.64+0x10], R8 ;  /* 0x0000100802007986 */ /* 0x001fe2000c101b06 */
[----:B------:R-:W-:Y:S05]  /*03e0*/  EXIT ;  /* 0x000000000000794d */ /* 0x000fea0003800000 */
.L_x_5:
        /* <DEDUP_REMOVED lines=9> */
.L_x_7:


//--------------------- .nv.shared._Z8sortirajP8kruznica --------------------------
	.section	.nv.shared._Z8sortirajP8kruznica,"aw",@nobits
	.sectionflags	@""
	.align	8
.nv.shared._Z8sortirajP8kruznica:
	.zero		4096


//--------------------- .nv.shared.reserved.0     --------------------------
	.section	.nv.shared.reserved.0,"aw",@nobits
	.weak		__nv_reservedSMEM_offset_0_alias
	.size		__nv_reservedSMEM_offset_0_alias, 0, 64
	.other		__nv_reservedSMEM_offset_0_alias,@"STO_CUDA_RESERVED_SHARED STV_DEFAULT"
__nv_reservedSMEM_offset_0_alias:
	.zero		0
	.zero		64


//--------------------- .nv.shared._Z5nadjiP8kruznica --------------------------
	.section	.nv.shared._Z5nadjiP8kruznica,"aw",@nobits
	.sectionflags	@""
	.align	8
.nv.shared._Z5nadjiP8kruznica:
	.zero		4096


//--------------------- .nv.constant0._Z8sortirajP8kruznica --------------------------
	.section	.nv.constant0._Z8sortirajP8kruznica,"a",@progbits
	.sectionflags	@""
	.align	4
.nv.constant0._Z8sortirajP8kruznica:
	.zero		904


//--------------------- .nv.constant0._Z5nadjiP8kruznica --------------------------
	.section	.nv.constant0._Z5nadjiP8kruznica,"a",@progbits
	.sectionflags	@""
	.align	4
.nv.constant0._Z5nadjiP8kruznica:
	.zero		904


//--------------------- SYMBOLS --------------------------

	.type		.nv.reservedSmem.offset0,@object
	.size		.nv.reservedSmem.offset0,0x4
	.type		.nv.reservedSmem.cap,@object
	.size		.nv.reservedSmem.cap,0x4
